//
// Generated by NVIDIA NVVM Compiler
//
// Compiler Build ID: CL-36424714
// Cuda compilation tools, release 13.0, V13.0.88
// Based on NVVM 20.0.0
//

.version 9.0
.target sm_100
.address_size 64

	// .globl	_Z6VecAddPKiS0_Pii

.visible .entry _Z6VecAddPKiS0_Pii(
	.param .u64 .ptr .align 1 _Z6VecAddPKiS0_Pii_param_0,
	.param .u64 .ptr .align 1 _Z6VecAddPKiS0_Pii_param_1,
	.param .u64 .ptr .align 1 _Z6VecAddPKiS0_Pii_param_2,
	.param .u32 _Z6VecAddPKiS0_Pii_param_3
)
{
	.reg .pred 	%p<2>;
	.reg .b32 	%r<9>;
	.reg .b64 	%rd<11>;

	ld.param.u64 	%rd1, [_Z6VecAddPKiS0_Pii_param_0];
	ld.param.u64 	%rd2, [_Z6VecAddPKiS0_Pii_param_1];
	ld.param.u64 	%rd3, [_Z6VecAddPKiS0_Pii_param_2];
	ld.param.u32 	%r2, [_Z6VecAddPKiS0_Pii_param_3];
	mov.u32 	%r3, %ntid.x;
	mov.u32 	%r4, %ctaid.x;
	mov.u32 	%r5, %tid.x;
	mad.lo.s32 	%r1, %r3, %r4, %r5;
	setp.ge.s32 	%p1, %r1, %r2;
	@%p1 bra 	$L__BB0_2;
	cvta.to.global.u64 	%rd4, %rd1;
	cvta.to.global.u64 	%rd5, %rd2;
	cvta.to.global.u64 	%rd6, %rd3;
	mul.wide.s32 	%rd7, %r1, 4;
	add.s64 	%rd8, %rd4, %rd7;
	ld.global.u32 	%r6, [%rd8];
	add.s64 	%rd9, %rd5, %rd7;
	ld.global.u32 	%r7, [%rd9];
	add.s32 	%r8, %r7, %r6;
	add.s64 	%rd10, %rd6, %rd7;
	st.global.u32 	[%rd10], %r8;
$L__BB0_2:
	ret;

}
	// .globl	_Z6VecSubPKiS0_Pii
.visible .entry _Z6VecSubPKiS0_Pii(
	.param .u64 .ptr .align 1 _Z6VecSubPKiS0_Pii_param_0,
	.param .u64 .ptr .align 1 _Z6VecSubPKiS0_Pii_param_1,
	.param .u64 .ptr .align 1 _Z6VecSubPKiS0_Pii_param_2,
	.param .u32 _Z6VecSubPKiS0_Pii_param_3
)
{
	.reg .pred 	%p<2>;
	.reg .b32 	%r<9>;
	.reg .b64 	%rd<11>;

	ld.param.u64 	%rd1, [_Z6VecSubPKiS0_Pii_param_0];
	ld.param.u64 	%rd2, [_Z6VecSubPKiS0_Pii_param_1];
	ld.param.u64 	%rd3, [_Z6VecSubPKiS0_Pii_param_2];
	ld.param.u32 	%r2, [_Z6VecSubPKiS0_Pii_param_3];
	mov.u32 	%r3, %ntid.x;
	mov.u32 	%r4, %ctaid.x;
	mov.u32 	%r5, %tid.x;
	mad.lo.s32 	%r1, %r3, %r4, %r5;
	setp.ge.s32 	%p1, %r1, %r2;
	@%p1 bra 	$L__BB1_2;
	cvta.to.global.u64 	%rd4, %rd1;
	cvta.to.global.u64 	%rd5, %rd2;
	cvta.to.global.u64 	%rd6, %rd3;
	mul.wide.s32 	%rd7, %r1, 4;
	add.s64 	%rd8, %rd4, %rd7;
	ld.global.u32 	%r6, [%rd8];
	add.s64 	%rd9, %rd5, %rd7;
	ld.global.u32 	%r7, [%rd9];
	sub.s32 	%r8, %r6, %r7;
	add.s64 	%rd10, %rd6, %rd7;
	st.global.u32 	[%rd10], %r8;
$L__BB1_2:
	ret;

}


// ===== COMPILED SASS (sm_100) =====

	.target	sm_100

	.elftype	@"ET_EXEC"


//--------------------- .note.nv.tkinfo           --------------------------
	.section	.note.nv.tkinfo,"",@"SHT_NOTE"
	.sectionflags	@"SHF_NOTE_NV_TKINFO"
	.tkinfo
        /*0018*/ 	.word	0x00000002
        /*0030*/ 	.string	""
        /*0030*/ 	.string	"ptxas"
        /*0030*/ 	.string	"Cuda compilation tools, release 13.0, V13.0.88"
        /*0030*/ 	.string	"Build cuda_13.0.r13.0/compiler.36424714_0"
        /*0030*/ 	.string	"-arch sm_100 -m 64 "



//--------------------- .note.nv.cuinfo           --------------------------
	.section	.note.nv.cuinfo,"",@"SHT_NOTE"
	.sectionflags	@"SHF_NOTE_NV_CUINFO"
        /*0018*/ 	.short	0x0002
        /*001a*/ 	.short	0x0064
        /*001c*/ 	.short	0x0082
	.zero		2


//--------------------- .nv.info                  --------------------------
	.section	.nv.info,"",@"SHT_CUDA_INFO"
	.align	4


	//----- nvinfo : EIATTR_REGCOUNT
	.align		4
        /*0000*/ 	.byte	0x04, 0x2f
        /*0002*/ 	.short	(.L_1 - .L_0)
	.align		4
.L_0:
        /*0004*/ 	.word	index@(_Z6VecAddPKiS0_Pii)
        /*0008*/ 	.word	0x0000000c


	//----- nvinfo : EIATTR_FRAME_SIZE
	.align		4
.L_1:
        /*000c*/ 	.byte	0x04, 0x11
        /*000e*/ 	.short	(.L_3 - .L_2)
	.align		4
.L_2:
        /*0010*/ 	.word	index@(_Z6VecAddPKiS0_Pii)
        /*0014*/ 	.word	0x00000000


	//----- nvinfo : EIATTR_REGCOUNT
	.align		4
.L_3:
        /*0018*/ 	.byte	0x04, 0x2f
        /*001a*/ 	.short	(.L_5 - .L_4)
	.align		4
.L_4:
        /*001c*/ 	.word	index@(_Z6VecSubPKiS0_Pii)
        /*0020*/ 	.word	0x0000000c


	//----- nvinfo : EIATTR_FRAME_SIZE
	.align		4
.L_5:
        /*0024*/ 	.byte	0x04, 0x11
        /*0026*/ 	.short	(.L_7 - .L_6)
	.align		4
.L_6:
        /*0028*/ 	.word	index@(_Z6VecSubPKiS0_Pii)
        /*002c*/ 	.word	0x00000000


	//----- nvinfo : EIATTR_MIN_STACK_SIZE
	.align		4
.L_7:
        /*0030*/ 	.byte	0x04, 0x12
        /*0032*/ 	.short	(.L_9 - .L_8)
	.align		4
.L_8:
        /*0034*/ 	.word	index@(_Z6VecSubPKiS0_Pii)
        /*0038*/ 	.word	0x00000000


	//----- nvinfo : EIATTR_MIN_STACK_SIZE
	.align		4
.L_9:
        /*003c*/ 	.byte	0x04, 0x12
        /*003e*/ 	.short	(.L_11 - .L_10)
	.align		4
.L_10:
        /*0040*/ 	.word	index@(_Z6VecAddPKiS0_Pii)
        /*0044*/ 	.word	0x00000000
.L_11:


//--------------------- .nv.compat                --------------------------
	.section	.nv.compat,"",@"SHT_CUDA_COMPAT_INFO"
	.align	4
        /*0000*/ 	.byte	0x02, 0x09, 0x00, 0x00, 0x02, 0x02, 0x01, 0x00, 0x02, 0x05, 0x05, 0x00, 0x03, 0x07, 0x01, 0x01
        /*0010*/ 	.byte	0x02, 0x03, 0x00, 0x00, 0x02, 0x06, 0x01, 0x00, 0x04, 0x0b, 0x08, 0x00, 0x09, 0x00, 0x00, 0x00
        /*0020*/ 	.byte	0x00, 0x00, 0x00, 0x00


//--------------------- .nv.info._Z6VecSubPKiS0_Pii --------------------------
	.section	.nv.info._Z6VecSubPKiS0_Pii,"",@"SHT_CUDA_INFO"
	.sectionflags	@""
	.align	4


	//----- nvinfo : EIATTR_CUDA_API_VERSION
	.align		4
        /*0000*/ 	.byte	0x04, 0x37
        /*0002*/ 	.short	(.L_13 - .L_12)
.L_12:
        /*0004*/ 	.word	0x00000082


	//----- nvinfo : EIATTR_KPARAM_INFO
	.align		4
.L_13:
        /*0008*/ 	.byte	0x04, 0x17
        /*000a*/ 	.short	(.L_15 - .L_14)
.L_14:
        /*000c*/ 	.word	0x00000000
        /*0010*/ 	.short	0x0003
        /*0012*/ 	.short	0x0018
        /*0014*/ 	.byte	0x00, 0xf0, 0x11, 0x00


	//----- nvinfo : EIATTR_KPARAM_INFO
	.align		4
.L_15:
        /*0018*/ 	.byte	0x04, 0x17
        /*001a*/ 	.short	(.L_17 - .L_16)
.L_16:
        /*001c*/ 	.word	0x00000000
        /*0020*/ 	.short	0x0002
        /*0022*/ 	.short	0x0010
        /*0024*/ 	.byte	0x00, 0xf5, 0x21, 0x00


	//----- nvinfo : EIATTR_KPARAM_INFO
	.align		4
.L_17:
        /*0028*/ 	.byte	0x04, 0x17
        /*002a*/ 	.short	(.L_19 - .L_18)
.L_18:
        /*002c*/ 	.word	0x00000000
        /*0030*/ 	.short	0x0001
        /*0032*/ 	.short	0x0008
        /*0034*/ 	.byte	0x00, 0xf5, 0x21, 0x00


	//----- nvinfo : EIATTR_KPARAM_INFO
	.align		4
.L_19:
        /*0038*/ 	.byte	0x04, 0x17
        /*003a*/ 	.short	(.L_21 - .L_20)
.L_20:
        /*003c*/ 	.word	0x00000000
        /*0040*/ 	.short	0x0000
        /*0042*/ 	.short	0x0000
        /*0044*/ 	.byte	0x00, 0xf5, 0x21, 0x00


	//----- nvinfo : EIATTR_SPARSE_MMA_MASK
	.align		4
.L_21:
        /*0048*/ 	.byte	0x03, 0x50
        /*004a*/ 	.short	0x0000


	//----- nvinfo : EIATTR_MAXREG_COUNT
	.align		4
        /*004c*/ 	.byte	0x03, 0x1b
        /*004e*/ 	.short	0x00ff


	//----- nvinfo : EIATTR_MERCURY_ISA_VERSION
	.align		4
        /*0050*/ 	.byte	0x03, 0x5f
        /*0052*/ 	.short	0x0101


	//----- nvinfo : EIATTR_VRC_CTA_INIT_COUNT
	.align		4
        /*0054*/ 	.byte	0x02, 0x4a
	.zero		1
	.zero		1


	//----- nvinfo : EIATTR_EXIT_INSTR_OFFSETS
	.align		4
        /*0058*/ 	.byte	0x04, 0x1c
        /*005a*/ 	.short	(.L_23 - .L_22)


	//   ....[0]....
.L_22:
        /*005c*/ 	.word	0x00000070


	//   ....[1]....
        /*0060*/ 	.word	0x00000130


	//----- nvinfo : EIATTR_CBANK_PARAM_SIZE
	.align		4
.L_23:
        /*0064*/ 	.byte	0x03, 0x19
        /*0066*/ 	.short	0x001c


	//----- nvinfo : EIATTR_PARAM_CBANK
	.align		4
        /*0068*/ 	.byte	0x04, 0x0a
        /*006a*/ 	.short	(.L_25 - .L_24)
	.align		4
.L_24:
        /*006c*/ 	.word	index@(.nv.constant0._Z6VecSubPKiS0_Pii)
        /*0070*/ 	.short	0x0380
        /*0072*/ 	.short	0x001c


	//----- nvinfo : EIATTR_SW_WAR
	.align		4
.L_25:
        /*0074*/ 	.byte	0x04, 0x36
        /*0076*/ 	.short	(.L_27 - .L_26)
.L_26:
        /*0078*/ 	.word	0x00000008
.L_27:


//--------------------- .nv.info._Z6VecAddPKiS0_Pii --------------------------
	.section	.nv.info._Z6VecAddPKiS0_Pii,"",@"SHT_CUDA_INFO"
	.sectionflags	@""
	.align	4


	//----- nvinfo : EIATTR_CUDA_API_VERSION
	.align		4
        /*0000*/ 	.byte	0x04, 0x37
        /*0002*/ 	.short	(.L_29 - .L_28)
.L_28:
        /*0004*/ 	.word	0x00000082


	//----- nvinfo : EIATTR_KPARAM_INFO
	.align		4
.L_29:
        /*0008*/ 	.byte	0x04, 0x17
        /*000a*/ 	.short	(.L_31 - .L_30)
.L_30:
        /*000c*/ 	.word	0x00000000
        /*0010*/ 	.short	0x0003
        /*0012*/ 	.short	0x0018
        /*0014*/ 	.byte	0x00, 0xf0, 0x11, 0x00


	//----- nvinfo : EIATTR_KPARAM_INFO
	.align		4
.L_31:
        /*0018*/ 	.byte	0x04, 0x17
        /*001a*/ 	.short	(.L_33 - .L_32)
.L_32:
        /*001c*/ 	.word	0x00000000
        /*0020*/ 	.short	0x0002
        /*0022*/ 	.short	0x0010
        /*0024*/ 	.byte	0x00, 0xf5, 0x21, 0x00


	//----- nvinfo : EIATTR_KPARAM_INFO
	.align		4
.L_33:
        /*0028*/ 	.byte	0x04, 0x17
        /*002a*/ 	.short	(.L_35 - .L_34)
.L_34:
        /*002c*/ 	.word	0x00000000
        /*0030*/ 	.short	0x0001
        /*0032*/ 	.short	0x0008
        /*0034*/ 	.byte	0x00, 0xf5, 0x21, 0x00


	//----- nvinfo : EIATTR_KPARAM_INFO
	.align		4
.L_35:
        /*0038*/ 	.byte	0x04, 0x17
        /*003a*/ 	.short	(.L_37 - .L_36)
.L_36:
        /*003c*/ 	.word	0x00000000
        /*0040*/ 	.short	0x0000
        /*0042*/ 	.short	0x0000
        /*0044*/ 	.byte	0x00, 0xf5, 0x21, 0x00


	//----- nvinfo : EIATTR_SPARSE_MMA_MASK
	.align		4
.L_37:
        /*0048*/ 	.byte	0x03, 0x50
        /*004a*/ 	.short	0x0000


	//----- nvinfo : EIATTR_MAXREG_COUNT
	.align		4
        /*004c*/ 	.byte	0x03, 0x1b
        /*004e*/ 	.short	0x00ff


	//----- nvinfo : EIATTR_MERCURY_ISA_VERSION
	.align		4
        /*0050*/ 	.byte	0x03, 0x5f
        /*0052*/ 	.short	0x0101


	//----- nvinfo : EIATTR_VRC_CTA_INIT_COUNT
	.align		4
        /*0054*/ 	.byte	0x02, 0x4a
	.zero		1
	.zero		1


	//----- nvinfo : EIATTR_EXIT_INSTR_OFFSETS
	.align		4
        /*0058*/ 	.byte	0x04, 0x1c
        /*005a*/ 	.short	(.L_39 - .L_38)


	//   ....[0]....
.L_38:
        /*005c*/ 	.word	0x00000070


	//   ....[1]....
        /*0060*/ 	.word	0x00000130


	//----- nvinfo : EIATTR_CBANK_PARAM_SIZE
	.align		4
.L_39:
        /*0064*/ 	.byte	0x03, 0x19
        /*0066*/ 	.short	0x001c


	//----- nvinfo : EIATTR_PARAM_CBANK
	.align		4
        /*0068*/ 	.byte	0x04, 0x0a
        /*006a*/ 	.short	(.L_41 - .L_40)
	.align		4
.L_40:
        /*006c*/ 	.word	index@(.nv.constant0._Z6VecAddPKiS0_Pii)
        /*0070*/ 	.short	0x0380
        /*0072*/ 	.short	0x001c


	//----- nvinfo : EIATTR_SW_WAR
	.align		4
.L_41:
        /*0074*/ 	.byte	0x04, 0x36
        /*0076*/ 	.short	(.L_43 - .L_42)
.L_42:
        /*0078*/ 	.word	0x00000008
.L_43:


//--------------------- .nv.callgraph             --------------------------
	.section	.nv.callgraph,"",@"SHT_CUDA_CALLGRAPH"
	.align	4
	.sectionentsize	8
	.align		4
        /*0000*/ 	.word	0x00000000
	.align		4
        /*0004*/ 	.word	0xffffffff
	.align		4
        /*0008*/ 	.word	0x00000000
	.align		4
        /*000c*/ 	.word	0xfffffffe
	.align		4
        /*0010*/ 	.word	0x00000000
	.align		4
        /*0014*/ 	.word	0xfffffffd
	.align		4
        /*0018*/ 	.word	0x00000000
	.align		4
        /*001c*/ 	.word	0xfffffffc


//--------------------- .text._Z6VecSubPKiS0_Pii  --------------------------
	.section	.text._Z6VecSubPKiS0_Pii,"ax",@progbits
	.align	128
        .global         _Z6VecSubPKiS0_Pii
        .type           _Z6VecSubPKiS0_Pii,@function
        .size           _Z6VecSubPKiS0_Pii,(.L_x_2 - _Z6VecSubPKiS0_Pii)
        .other          _Z6VecSubPKiS0_Pii,@"STO_CUDA_ENTRY STV_DEFAULT"
_Z6VecSubPKiS0_Pii:
.text._Z6VecSubPKiS0_Pii:
[----:B------:R-:W-:Y:S01]  /*0000*/  LDC R1, c[0x0][0x37c] ;  /* 0x0000df00ff017b82 */ /* 0x000fe20000000800 */
[----:B------:R-:W0:Y:S01]  /*0010*/  S2R R9, SR_CTAID.X ;  /* 0x0000000000097919 */ /* 0x000e220000002500 */
[----:B------:R-:W0:Y:S01]  /*0020*/  LDCU UR4, c[0x0][0x360] ;  /* 0x00006c00ff0477ac */ /* 0x000e220008000800 */
[----:B------:R-:W0:Y:S01]  /*0030*/  S2R R0, SR_TID.X ;  /* 0x0000000000007919 */ /* 0x000e220000002100 */
[----:B------:R-:W1:Y:S01]  /*0040*/  LDCU UR5, c[0x0][0x398] ;  /* 0x00007300ff0577ac */ /* 0x000e620008000800 */
[----:B0-----:R-:W-:-:S05]  /*0050*/  IMAD R9, R9, UR4, R0 ;  /* 0x0000000409097c24 */ /* 0x001fca000f8e0200 */
[----:B-1----:R-:W-:-:S13]  /*0060*/  ISETP.GE.AND P0, PT, R9, UR5, PT ;  /* 0x0000000509007c0c */ /* 0x002fda000bf06270 */
[----:B------:R-:W-:Y:S05]  /*0070*/  @P0 EXIT ;  /* 0x000000000000094d */ /* 0x000fea0003800000 */
[----:B------:R-:W0:Y:S01]  /*0080*/  LDC.64 R2, c[0x0][0x380] ;  /* 0x0000e000ff027b82 */ /* 0x000e220000000a00 */
[----:B------:R-:W1:Y:S07]  /*0090*/  LDCU.64 UR4, c[0x0][0x358] ;  /* 0x00006b00ff0477ac */ /* 0x000e6e0008000a00 */
[----:B------:R-:W2:Y:S08]  /*00a0*/  LDC.64 R4, c[0x0][0x388] ;  /* 0x0000e200ff047b82 */ /* 0x000eb00000000a00 */
[----:B------:R-:W3:Y:S01]  /*00b0*/  LDC.64 R6, c[0x0][0x390] ;  /* 0x0000e400ff067b82 */ /* 0x000ee20000000a00 */
[----:B0-----:R-:W-:-:S06]  /*00c0*/  IMAD.WIDE R2, R9, 0x4, R2 ;  /* 0x0000000409027825 */ /* 0x001fcc00078e0202 */
[----:B-1----:R-:W4:Y:S01]  /*00d0*/  LDG.E R2, desc[UR4][R2.64] ;  /* 0x0000000402027981 */ /* 0x002f22000c1e1900 */
[----:B--2---:R-:W-:-:S06]  /*00e0*/  IMAD.WIDE R4, R9, 0x4, R4 ;  /* 0x0000000409047825 */ /* 0x004fcc00078e0204 */
[----:B------:R-:W4:Y:S01]  /*00f0*/  LDG.E R5, desc[UR4][R4.64] ;  /* 0x0000000404057981 */ /* 0x000f22000c1e1900 */
[----:B---3--:R-:W-:Y:S01]  /*0100*/  IMAD.WIDE R6, R9, 0x4, R6 ;  /* 0x0000000409067825 */ /* 0x008fe200078e0206 */
[----:B----4-:R-:W-:-:S05]  /*0110*/  IADD3 R9, PT, PT, R2, -R5, RZ ;  /* 0x8000000502097210 */ /* 0x010fca0007ffe0ff */
[----:B------:R-:W-:Y:S01]  /*0120*/  STG.E desc[UR4][R6.64], R9 ;  /* 0x0000000906007986 */ /* 0x000fe2000c101904 */
[----:B------:R-:W-:Y:S05]  /*0130*/  EXIT ;  /* 0x000000000000794d */ /* 0x000fea0003800000 */
.L_x_0:
[----:B------:R-:W-:-:S00]  /*0140*/  BRA `(.L_x_0) ;  /* 0xfffffffc00fc7947 */ /* 0x000fc0000383ffff */
[----:B------:R-:W-:-:S00]  /*0150*/  NOP ;  /* 0x0000000000007918 */ /* 0x000fc00000000000 */
        /* <DEDUP_REMOVED lines=10> */
.L_x_2:


//--------------------- .text._Z6VecAddPKiS0_Pii  --------------------------
	.section	.text._Z6VecAddPKiS0_Pii,"ax",@progbits
	.align	128
        .global         _Z6VecAddPKiS0_Pii
        .type           _Z6VecAddPKiS0_Pii,@function
        .size           _Z6VecAddPKiS0_Pii,(.L_x_3 - _Z6VecAddPKiS0_Pii)
        .other          _Z6VecAddPKiS0_Pii,@"STO_CUDA_ENTRY STV_DEFAULT"
_Z6VecAddPKiS0_Pii:
.text._Z6VecAddPKiS0_Pii:
        /* <DEDUP_REMOVED lines=17> */
[----:B----4-:R-:W-:-:S05]  /*0110*/  IADD3 R9, PT, PT, R2, R5, RZ ;  /* 0x0000000502097210 */ /* 0x010fca0007ffe0ff */
[----:B------:R-:W-:Y:S01]  /*0120*/  STG.E desc[UR4][R6.64], R9 ;  /* 0x0000000906007986 */ /* 0x000fe2000c101904 */
[----:B------:R-:W-:Y:S05]  /*0130*/  EXIT ;  /* 0x000000000000794d */ /* 0x000fea0003800000 */
.L_x_1:
        /* <DEDUP_REMOVED lines=12> */
.L_x_3:


//--------------------- .nv.shared.reserved.0     --------------------------
	.section	.nv.shared.reserved.0,"aw",@nobits
	.weak		__nv_reservedSMEM_offset_0_alias
	.size		__nv_reservedSMEM_offset_0_alias, 0, 64
	.other		__nv_reservedSMEM_offset_0_alias,@"STO_CUDA_RESERVED_SHARED STV_DEFAULT"
__nv_reservedSMEM_offset_0_alias:
	.zero		0
	.zero		64


//--------------------- .nv.constant0._Z6VecSubPKiS0_Pii --------------------------
	.section	.nv.constant0._Z6VecSubPKiS0_Pii,"a",@progbits
	.sectionflags	@""
	.align	4
.nv.constant0._Z6VecSubPKiS0_Pii:
	.zero		924


//--------------------- .nv.constant0._Z6VecAddPKiS0_Pii --------------------------
	.section	.nv.constant0._Z6VecAddPKiS0_Pii,"a",@progbits
	.sectionflags	@""
	.align	4
.nv.constant0._Z6VecAddPKiS0_Pii:
	.zero		924


//--------------------- SYMBOLS --------------------------

	.type		.nv.reservedSmem.offset0,@object
	.size		.nv.reservedSmem.offset0,0x4
